//
// Generated by NVIDIA NVVM Compiler
//
// Compiler Build ID: CL-36424714
// Cuda compilation tools, release 13.0, V13.0.88
// Based on NVVM 20.0.0
//

.version 9.0
.target sm_100
.address_size 64

	// .globl	_Z9transposePiS_

.visible .entry _Z9transposePiS_(
	.param .u64 .ptr .align 1 _Z9transposePiS__param_0,
	.param .u64 .ptr .align 1 _Z9transposePiS__param_1
)
{
	.reg .pred 	%p<4>;
	.reg .b32 	%r<14>;
	.reg .b64 	%rd<9>;

	ld.param.u64 	%rd1, [_Z9transposePiS__param_0];
	ld.param.u64 	%rd2, [_Z9transposePiS__param_1];
	mov.u32 	%r3, %ctaid.y;
	mov.u32 	%r4, %ntid.y;
	mov.u32 	%r5, %tid.y;
	mad.lo.s32 	%r1, %r3, %r4, %r5;
	mov.u32 	%r6, %ctaid.x;
	mov.u32 	%r7, %ntid.x;
	mov.u32 	%r8, %tid.x;
	mad.lo.s32 	%r2, %r6, %r7, %r8;
	setp.gt.u32 	%p1, %r1, 4095;
	setp.gt.s32 	%p2, %r2, 4095;
	or.pred  	%p3, %p1, %p2;
	@%p3 bra 	$L__BB0_2;
	cvta.to.global.u64 	%rd3, %rd1;
	cvta.to.global.u64 	%rd4, %rd2;
	shl.b32 	%r9, %r1, 12;
	add.s32 	%r10, %r9, %r2;
	mul.wide.s32 	%rd5, %r10, 4;
	add.s64 	%rd6, %rd3, %rd5;
	ld.global.u32 	%r11, [%rd6];
	shl.b32 	%r12, %r2, 12;
	add.s32 	%r13, %r12, %r1;
	mul.wide.s32 	%rd7, %r13, 4;
	add.s64 	%rd8, %rd4, %rd7;
	st.global.u32 	[%rd8], %r11;
$L__BB0_2:
	ret;

}


// ===== COMPILED SASS (sm_100) =====

	.target	sm_100

	.elftype	@"ET_EXEC"


//--------------------- .note.nv.tkinfo           --------------------------
	.section	.note.nv.tkinfo,"",@"SHT_NOTE"
	.sectionflags	@"SHF_NOTE_NV_TKINFO"
	.tkinfo
        /*0018*/ 	.word	0x00000002
        /*0030*/ 	.string	""
        /*0030*/ 	.string	"ptxas"
        /*0030*/ 	.string	"Cuda compilation tools, release 13.0, V13.0.88"
        /*0030*/ 	.string	"Build cuda_13.0.r13.0/compiler.36424714_0"
        /*0030*/ 	.string	"-arch sm_100 -m 64 "



//--------------------- .note.nv.cuinfo           --------------------------
	.section	.note.nv.cuinfo,"",@"SHT_NOTE"
	.sectionflags	@"SHF_NOTE_NV_CUINFO"
        /*0018*/ 	.short	0x0002
        /*001a*/ 	.short	0x0064
        /*001c*/ 	.short	0x0082
	.zero		2


//--------------------- .nv.info                  --------------------------
	.section	.nv.info,"",@"SHT_CUDA_INFO"
	.align	4


	//----- nvinfo : EIATTR_REGCOUNT
	.align		4
        /*0000*/ 	.byte	0x04, 0x2f
        /*0002*/ 	.short	(.L_1 - .L_0)
	.align		4
.L_0:
        /*0004*/ 	.word	index@(_Z9transposePiS_)
        /*0008*/ 	.word	0x0000000a


	//----- nvinfo : EIATTR_FRAME_SIZE
	.align		4
.L_1:
        /*000c*/ 	.byte	0x04, 0x11
        /*000e*/ 	.short	(.L_3 - .L_2)
	.align		4
.L_2:
        /*0010*/ 	.word	index@(_Z9transposePiS_)
        /*0014*/ 	.word	0x00000000


	//----- nvinfo : EIATTR_MIN_STACK_SIZE
	.align		4
.L_3:
        /*0018*/ 	.byte	0x04, 0x12
        /*001a*/ 	.short	(.L_5 - .L_4)
	.align		4
.L_4:
        /*001c*/ 	.word	index@(_Z9transposePiS_)
        /*0020*/ 	.word	0x00000000
.L_5:


//--------------------- .nv.compat                --------------------------
	.section	.nv.compat,"",@"SHT_CUDA_COMPAT_INFO"
	.align	4
        /*0000*/ 	.byte	0x02, 0x09, 0x00, 0x00, 0x02, 0x02, 0x01, 0x00, 0x02, 0x05, 0x05, 0x00, 0x03, 0x07, 0x01, 0x01
        /*0010*/ 	.byte	0x02, 0x03, 0x00, 0x00, 0x02, 0x06, 0x01, 0x00, 0x04, 0x0b, 0x08, 0x00, 0x09, 0x00, 0x00, 0x00
        /*0020*/ 	.byte	0x00, 0x00, 0x00, 0x00


//--------------------- .nv.info._Z9transposePiS_ --------------------------
	.section	.nv.info._Z9transposePiS_,"",@"SHT_CUDA_INFO"
	.sectionflags	@""
	.align	4


	//----- nvinfo : EIATTR_CUDA_API_VERSION
	.align		4
        /*0000*/ 	.byte	0x04, 0x37
        /*0002*/ 	.short	(.L_7 - .L_6)
.L_6:
        /*0004*/ 	.word	0x00000082


	//----- nvinfo : EIATTR_KPARAM_INFO
	.align		4
.L_7:
        /*0008*/ 	.byte	0x04, 0x17
        /*000a*/ 	.short	(.L_9 - .L_8)
.L_8:
        /*000c*/ 	.word	0x00000000
        /*0010*/ 	.short	0x0001
        /*0012*/ 	.short	0x0008
        /*0014*/ 	.byte	0x00, 0xf5, 0x21, 0x00


	//----- nvinfo : EIATTR_KPARAM_INFO
	.align		4
.L_9:
        /*0018*/ 	.byte	0x04, 0x17
        /*001a*/ 	.short	(.L_11 - .L_10)
.L_10:
        /*001c*/ 	.word	0x00000000
        /*0020*/ 	.short	0x0000
        /*0022*/ 	.short	0x0000
        /*0024*/ 	.byte	0x00, 0xf5, 0x21, 0x00


	//----- nvinfo : EIATTR_SPARSE_MMA_MASK
	.align		4
.L_11:
        /*0028*/ 	.byte	0x03, 0x50
        /*002a*/ 	.short	0x0000


	//----- nvinfo : EIATTR_MAXREG_COUNT
	.align		4
        /*002c*/ 	.byte	0x03, 0x1b
        /*002e*/ 	.short	0x00ff


	//----- nvinfo : EIATTR_MERCURY_ISA_VERSION
	.align		4
        /*0030*/ 	.byte	0x03, 0x5f
        /*0032*/ 	.short	0x0101


	//----- nvinfo : EIATTR_VRC_CTA_INIT_COUNT
	.align		4
        /*0034*/ 	.byte	0x02, 0x4a
	.zero		1
	.zero		1


	//----- nvinfo : EIATTR_EXIT_INSTR_OFFSETS
	.align		4
        /*0038*/ 	.byte	0x04, 0x1c
        /*003a*/ 	.short	(.L_13 - .L_12)


	//   ....[0]....
.L_12:
        /*003c*/ 	.word	0x000000b0


	//   ....[1]....
        /*0040*/ 	.word	0x00000150


	//----- nvinfo : EIATTR_CBANK_PARAM_SIZE
	.align		4
.L_13:
        /*0044*/ 	.byte	0x03, 0x19
        /*0046*/ 	.short	0x0010


	//----- nvinfo : EIATTR_PARAM_CBANK
	.align		4
        /*0048*/ 	.byte	0x04, 0x0a
        /*004a*/ 	.short	(.L_15 - .L_14)
	.align		4
.L_14:
        /*004c*/ 	.word	index@(.nv.constant0._Z9transposePiS_)
        /*0050*/ 	.short	0x0380
        /*0052*/ 	.short	0x0010


	//----- nvinfo : EIATTR_SW_WAR
	.align		4
.L_15:
        /*0054*/ 	.byte	0x04, 0x36
        /*0056*/ 	.short	(.L_17 - .L_16)
.L_16:
        /*0058*/ 	.word	0x00000008
.L_17:


//--------------------- .nv.callgraph             --------------------------
	.section	.nv.callgraph,"",@"SHT_CUDA_CALLGRAPH"
	.align	4
	.sectionentsize	8
	.align		4
        /*0000*/ 	.word	0x00000000
	.align		4
        /*0004*/ 	.word	0xffffffff
	.align		4
        /*0008*/ 	.word	0x00000000
	.align		4
        /*000c*/ 	.word	0xfffffffe
	.align		4
        /*0010*/ 	.word	0x00000000
	.align		4
        /*0014*/ 	.word	0xfffffffd
	.align		4
        /*0018*/ 	.word	0x00000000
	.align		4
        /*001c*/ 	.word	0xfffffffc


//--------------------- .text._Z9transposePiS_    --------------------------
	.section	.text._Z9transposePiS_,"ax",@progbits
	.align	128
        .global         _Z9transposePiS_
        .type           _Z9transposePiS_,@function
        .size           _Z9transposePiS_,(.L_x_1 - _Z9transposePiS_)
        .other          _Z9transposePiS_,@"STO_CUDA_ENTRY STV_DEFAULT"
_Z9transposePiS_:
.text._Z9transposePiS_:
[----:B------:R-:W-:Y:S01]  /*0000*/  LDC R1, c[0x0][0x37c] ;  /* 0x0000df00ff017b82 */ /* 0x000fe20000000800 */
[----:B------:R-:W0:Y:S07]  /*0010*/  S2R R2, SR_TID.X ;  /* 0x0000000000027919 */ /* 0x000e2e0000002100 */
[----:B------:R-:W1:Y:S01]  /*0020*/  LDC R0, c[0x0][0x364] ;  /* 0x0000d900ff007b82 */ /* 0x000e620000000800 */
[----:B------:R-:W1:Y:S07]  /*0030*/  S2R R3, SR_TID.Y ;  /* 0x0000000000037919 */ /* 0x000e6e0000002200 */
[----:B------:R-:W0:Y:S08]  /*0040*/  S2UR UR5, SR_CTAID.X ;  /* 0x00000000000579c3 */ /* 0x000e300000002500 */
[----:B------:R-:W0:Y:S08]  /*0050*/  LDC R7, c[0x0][0x360] ;  /* 0x0000d800ff077b82 */ /* 0x000e300000000800 */
[----:B------:R-:W1:Y:S01]  /*0060*/  S2UR UR4, SR_CTAID.Y ;  /* 0x00000000000479c3 */ /* 0x000e620000002600 */
[----:B0-----:R-:W-:-:S05]  /*0070*/  IMAD R7, R7, UR5, R2 ;  /* 0x0000000507077c24 */ /* 0x001fca000f8e0202 */
[----:B------:R-:W-:Y:S01]  /*0080*/  ISETP.GT.AND P0, PT, R7, 0xfff, PT ;  /* 0x00000fff0700780c */ /* 0x000fe20003f04270 */
[----:B-1----:R-:W-:-:S05]  /*0090*/  IMAD R0, R0, UR4, R3 ;  /* 0x0000000400007c24 */ /* 0x002fca000f8e0203 */
[----:B------:R-:W-:-:S13]  /*00a0*/  ISETP.GT.U32.OR P0, PT, R0, 0xfff, P0 ;  /* 0x00000fff0000780c */ /* 0x000fda0000704470 */
[----:B------:R-:W-:Y:S05]  /*00b0*/  @P0 EXIT ;  /* 0x000000000000094d */ /* 0x000fea0003800000 */
[----:B------:R-:W0:Y:S01]  /*00c0*/  LDC.64 R2, c[0x0][0x380] ;  /* 0x0000e000ff027b82 */ /* 0x000e220000000a00 */
[----:B------:R-:W1:Y:S01]  /*00d0*/  LDCU.64 UR4, c[0x0][0x358] ;  /* 0x00006b00ff0477ac */ /* 0x000e620008000a00 */
[----:B------:R-:W-:-:S05]  /*00e0*/  LEA R5, R0, R7, 0xc ;  /* 0x0000000700057211 */ /* 0x000fca00078e60ff */
[----:B0-----:R-:W-:Y:S02]  /*00f0*/  IMAD.WIDE R2, R5, 0x4, R2 ;  /* 0x0000000405027825 */ /* 0x001fe400078e0202 */
[----:B------:R-:W0:Y:S04]  /*0100*/  LDC.64 R4, c[0x0][0x388] ;  /* 0x0000e200ff047b82 */ /* 0x000e280000000a00 */
[----:B-1----:R-:W2:Y:S01]  /*0110*/  LDG.E R3, desc[UR4][R2.64] ;  /* 0x0000000402037981 */ /* 0x002ea2000c1e1900 */
[----:B------:R-:W-:-:S05]  /*0120*/  LEA R7, R7, R0, 0xc ;  /* 0x0000000007077211 */ /* 0x000fca00078e60ff */
[----:B0-----:R-:W-:-:S05]  /*0130*/  IMAD.WIDE R4, R7, 0x4, R4 ;  /* 0x0000000407047825 */ /* 0x001fca00078e0204 */
[----:B--2---:R-:W-:Y:S01]  /*0140*/  STG.E desc[UR4][R4.64], R3 ;  /* 0x0000000304007986 */ /* 0x004fe2000c101904 */
[----:B------:R-:W-:Y:S05]  /*0150*/  EXIT ;  /* 0x000000000000794d */ /* 0x000fea0003800000 */
.L_x_0:
[----:B------:R-:W-:-:S00]  /*0160*/  BRA `(.L_x_0) ;  /* 0xfffffffc00fc7947 */ /* 0x000fc0000383ffff */
[----:B------:R-:W-:-:S00]  /*0170*/  NOP ;  /* 0x0000000000007918 */ /* 0x000fc00000000000 */
        /* <DEDUP_REMOVED lines=8> */
.L_x_1:


//--------------------- .nv.shared.reserved.0     --------------------------
	.section	.nv.shared.reserved.0,"aw",@nobits
	.weak		__nv_reservedSMEM_offset_0_alias
	.size		__nv_reservedSMEM_offset_0_alias, 0, 64
	.other		__nv_reservedSMEM_offset_0_alias,@"STO_CUDA_RESERVED_SHARED STV_DEFAULT"
__nv_reservedSMEM_offset_0_alias:
	.zero		0
	.zero		64


//--------------------- .nv.constant0._Z9transposePiS_ --------------------------
	.section	.nv.constant0._Z9transposePiS_,"a",@progbits
	.sectionflags	@""
	.align	4
.nv.constant0._Z9transposePiS_:
	.zero		912


//--------------------- SYMBOLS --------------------------

	.type		.nv.reservedSmem.offset0,@object
	.size		.nv.reservedSmem.offset0,0x4
